//
// Generated by NVIDIA NVVM Compiler
//
// Compiler Build ID: CL-36424714
// Cuda compilation tools, release 13.0, V13.0.88
// Based on NVVM 20.0.0
//

.version 9.0
.target sm_100
.address_size 64

	// .globl	_Z12scan_collectPji

.visible .entry _Z12scan_collectPji(
	.param .u64 .ptr .align 1 _Z12scan_collectPji_param_0,
	.param .u32 _Z12scan_collectPji_param_1
)
{
	.reg .pred 	%p<4>;
	.reg .b32 	%r<25>;
	.reg .b64 	%rd<7>;

	ld.param.u64 	%rd2, [_Z12scan_collectPji_param_0];
	ld.param.u32 	%r6, [_Z12scan_collectPji_param_1];
	setp.lt.s32 	%p1, %r6, 2;
	@%p1 bra 	$L__BB0_5;
	mov.u32 	%r1, %tid.x;
	shr.u32 	%r2, %r6, 1;
	mov.u32 	%r8, %ctaid.x;
	mov.u32 	%r9, %ntid.x;
	mul.lo.s32 	%r10, %r9, %r8;
	shl.b32 	%r3, %r10, 1;
	cvta.to.global.u64 	%rd1, %rd2;
	mov.b32 	%r24, 1;
$L__BB0_2:
	shl.b32 	%r5, %r24, 1;
	add.s32 	%r11, %r24, -1;
	not.b32 	%r12, %r24;
	and.b32  	%r13, %r12, %r11;
	popc.b32 	%r14, %r13;
	shr.u32 	%r15, %r2, %r14;
	setp.ge.u32 	%p2, %r1, %r15;
	@%p2 bra 	$L__BB0_4;
	sub.s32 	%r16, %r3, %r24;
	mul.lo.s32 	%r17, %r5, %r1;
	not.b32 	%r18, %r17;
	add.s32 	%r19, %r6, %r18;
	add.s32 	%r20, %r16, %r19;
	mul.wide.s32 	%rd3, %r20, 4;
	add.s64 	%rd4, %rd1, %rd3;
	ld.global.u32 	%r21, [%rd4];
	mul.wide.s32 	%rd5, %r24, 4;
	add.s64 	%rd6, %rd4, %rd5;
	ld.global.u32 	%r22, [%rd6];
	add.s32 	%r23, %r22, %r21;
	st.global.u32 	[%rd6], %r23;
$L__BB0_4:
	bar.sync 	0;
	setp.lt.s32 	%p3, %r5, %r6;
	mov.u32 	%r24, %r5;
	@%p3 bra 	$L__BB0_2;
$L__BB0_5:
	ret;

}
	// .globl	_Z11scan_secondPjii
.visible .entry _Z11scan_secondPjii(
	.param .u64 .ptr .align 1 _Z11scan_secondPjii_param_0,
	.param .u32 _Z11scan_secondPjii_param_1,
	.param .u32 _Z11scan_secondPjii_param_2
)
{
	.reg .pred 	%p<8>;
	.reg .b32 	%r<42>;
	.reg .b64 	%rd<13>;

	ld.param.u64 	%rd2, [_Z11scan_secondPjii_param_0];
	ld.param.u32 	%r11, [_Z11scan_secondPjii_param_1];
	ld.param.u32 	%r12, [_Z11scan_secondPjii_param_2];
	cvta.to.global.u64 	%rd1, %rd2;
	mov.u32 	%r1, %tid.x;
	setp.lt.s32 	%p1, %r11, 2;
	@%p1 bra 	$L__BB1_5;
	shr.u32 	%r2, %r11, 1;
	add.s32 	%r3, %r12, -1;
	mov.b32 	%r40, 1;
$L__BB1_2:
	shl.b32 	%r5, %r40, 1;
	add.s32 	%r14, %r40, -1;
	not.b32 	%r15, %r40;
	and.b32  	%r16, %r15, %r14;
	popc.b32 	%r17, %r16;
	shr.u32 	%r18, %r2, %r17;
	setp.ge.u32 	%p2, %r1, %r18;
	@%p2 bra 	$L__BB1_4;
	mul.lo.s32 	%r19, %r5, %r1;
	not.b32 	%r20, %r19;
	add.s32 	%r21, %r11, %r20;
	sub.s32 	%r22, %r21, %r40;
	mad.lo.s32 	%r23, %r22, %r12, %r3;
	mul.wide.s32 	%rd3, %r23, 4;
	add.s64 	%rd4, %rd1, %rd3;
	ld.global.u32 	%r24, [%rd4];
	mad.lo.s32 	%r25, %r21, %r12, %r3;
	mul.wide.s32 	%rd5, %r25, 4;
	add.s64 	%rd6, %rd1, %rd5;
	ld.global.u32 	%r26, [%rd6];
	add.s32 	%r27, %r26, %r24;
	st.global.u32 	[%rd6], %r27;
$L__BB1_4:
	bar.sync 	0;
	setp.lt.s32 	%p3, %r5, %r11;
	mov.u32 	%r40, %r5;
	@%p3 bra 	$L__BB1_2;
$L__BB1_5:
	setp.ne.s32 	%p4, %r1, 0;
	@%p4 bra 	$L__BB1_7;
	mul.lo.s32 	%r28, %r12, %r11;
	mul.wide.s32 	%rd7, %r28, 4;
	add.s64 	%rd8, %rd1, %rd7;
	mov.b32 	%r29, 0;
	st.global.u32 	[%rd8+-4], %r29;
$L__BB1_7:
	setp.lt.s32 	%p5, %r11, 1;
	@%p5 bra 	$L__BB1_12;
	shl.b32 	%r6, %r1, 1;
	shr.u32 	%r7, %r11, 1;
	add.s32 	%r8, %r12, -1;
	mov.u32 	%r41, %r11;
$L__BB1_9:
	div.u32 	%r30, %r7, %r41;
	setp.ge.u32 	%p6, %r1, %r30;
	@%p6 bra 	$L__BB1_11;
	mul.lo.s32 	%r31, %r6, %r41;
	not.b32 	%r32, %r31;
	add.s32 	%r33, %r11, %r32;
	mad.lo.s32 	%r34, %r33, %r12, %r8;
	mul.wide.s32 	%rd9, %r34, 4;
	add.s64 	%rd10, %rd1, %rd9;
	ld.global.u32 	%r35, [%rd10];
	sub.s32 	%r36, %r33, %r41;
	mad.lo.s32 	%r37, %r36, %r12, %r8;
	mul.wide.s32 	%rd11, %r37, 4;
	add.s64 	%rd12, %rd1, %rd11;
	ld.global.u32 	%r38, [%rd12];
	add.s32 	%r39, %r38, %r35;
	st.global.u32 	[%rd10], %r39;
	st.global.u32 	[%rd12], %r35;
$L__BB1_11:
	bar.sync 	0;
	shr.u32 	%r10, %r41, 1;
	setp.gt.u32 	%p7, %r41, 1;
	mov.u32 	%r41, %r10;
	@%p7 bra 	$L__BB1_9;
$L__BB1_12:
	ret;

}
	// .globl	_Z10scan_distrPji
.visible .entry _Z10scan_distrPji(
	.param .u64 .ptr .align 1 _Z10scan_distrPji_param_0,
	.param .u32 _Z10scan_distrPji_param_1
)
{
	.reg .pred 	%p<4>;
	.reg .b32 	%r<22>;
	.reg .b64 	%rd<7>;

	ld.param.u64 	%rd2, [_Z10scan_distrPji_param_0];
	ld.param.u32 	%r7, [_Z10scan_distrPji_param_1];
	mov.u32 	%r1, %tid.x;
	setp.lt.s32 	%p1, %r7, 1;
	@%p1 bra 	$L__BB2_5;
	cvta.to.global.u64 	%rd1, %rd2;
	mov.u32 	%r8, %ctaid.x;
	mov.u32 	%r9, %ntid.x;
	mul.lo.s32 	%r10, %r9, %r8;
	shl.b32 	%r2, %r10, 1;
	shl.b32 	%r3, %r1, 1;
	shr.u32 	%r4, %r7, 1;
	mov.u32 	%r21, %r7;
$L__BB2_2:
	div.u32 	%r11, %r4, %r21;
	setp.ge.u32 	%p2, %r1, %r11;
	@%p2 bra 	$L__BB2_4;
	mul.lo.s32 	%r12, %r3, %r21;
	not.b32 	%r13, %r12;
	add.s32 	%r14, %r7, %r13;
	add.s32 	%r15, %r14, %r2;
	mul.wide.s32 	%rd3, %r15, 4;
	add.s64 	%rd4, %rd1, %rd3;
	ld.global.u32 	%r16, [%rd4];
	sub.s32 	%r17, %r2, %r21;
	add.s32 	%r18, %r17, %r14;
	mul.wide.s32 	%rd5, %r18, 4;
	add.s64 	%rd6, %rd1, %rd5;
	ld.global.u32 	%r19, [%rd6];
	add.s32 	%r20, %r19, %r16;
	st.global.u32 	[%rd4], %r20;
	st.global.u32 	[%rd6], %r16;
$L__BB2_4:
	bar.sync 	0;
	shr.u32 	%r6, %r21, 1;
	setp.gt.u32 	%p3, %r21, 1;
	mov.u32 	%r21, %r6;
	@%p3 bra 	$L__BB2_2;
$L__BB2_5:
	ret;

}


// ===== COMPILED SASS (sm_100) =====

	.target	sm_100

	.elftype	@"ET_EXEC"


//--------------------- .note.nv.tkinfo           --------------------------
	.section	.note.nv.tkinfo,"",@"SHT_NOTE"
	.sectionflags	@"SHF_NOTE_NV_TKINFO"
	.tkinfo
        /*0018*/ 	.word	0x00000002
        /*0030*/ 	.string	""
        /*0030*/ 	.string	"ptxas"
        /*0030*/ 	.string	"Cuda compilation tools, release 13.0, V13.0.88"
        /*0030*/ 	.string	"Build cuda_13.0.r13.0/compiler.36424714_0"
        /*0030*/ 	.string	"-arch sm_100 -m 64 "



//--------------------- .note.nv.cuinfo           --------------------------
	.section	.note.nv.cuinfo,"",@"SHT_NOTE"
	.sectionflags	@"SHF_NOTE_NV_CUINFO"
        /*0018*/ 	.short	0x0002
        /*001a*/ 	.short	0x0064
        /*001c*/ 	.short	0x0082
	.zero		2


//--------------------- .nv.info                  --------------------------
	.section	.nv.info,"",@"SHT_CUDA_INFO"
	.align	4


	//----- nvinfo : EIATTR_REGCOUNT
	.align		4
        /*0000*/ 	.byte	0x04, 0x2f
        /*0002*/ 	.short	(.L_1 - .L_0)
	.align		4
.L_0:
        /*0004*/ 	.word	index@(_Z12scan_collectPji)
        /*0008*/ 	.word	0x0000000e


	//----- nvinfo : EIATTR_FRAME_SIZE
	.align		4
.L_1:
        /*000c*/ 	.byte	0x04, 0x11
        /*000e*/ 	.short	(.L_3 - .L_2)
	.align		4
.L_2:
        /*0010*/ 	.word	index@(_Z12scan_collectPji)
        /*0014*/ 	.word	0x00000000


	//----- nvinfo : EIATTR_REGCOUNT
	.align		4
.L_3:
        /*0018*/ 	.byte	0x04, 0x2f
        /*001a*/ 	.short	(.L_5 - .L_4)
	.align		4
.L_4:
        /*001c*/ 	.word	index@(_Z11scan_secondPjii)
        /*0020*/ 	.word	0x00000011


	//----- nvinfo : EIATTR_FRAME_SIZE
	.align		4
.L_5:
        /*0024*/ 	.byte	0x04, 0x11
        /*0026*/ 	.short	(.L_7 - .L_6)
	.align		4
.L_6:
        /*0028*/ 	.word	index@(_Z11scan_secondPjii)
        /*002c*/ 	.word	0x00000000


	//----- nvinfo : EIATTR_REGCOUNT
	.align		4
.L_7:
        /*0030*/ 	.byte	0x04, 0x2f
        /*0032*/ 	.short	(.L_9 - .L_8)
	.align		4
.L_8:
        /*0034*/ 	.word	index@(_Z10scan_distrPji)
        /*0038*/ 	.word	0x00000011


	//----- nvinfo : EIATTR_FRAME_SIZE
	.align		4
.L_9:
        /*003c*/ 	.byte	0x04, 0x11
        /*003e*/ 	.short	(.L_11 - .L_10)
	.align		4
.L_10:
        /*0040*/ 	.word	index@(_Z10scan_distrPji)
        /*0044*/ 	.word	0x00000000


	//----- nvinfo : EIATTR_MIN_STACK_SIZE
	.align		4
.L_11:
        /*0048*/ 	.byte	0x04, 0x12
        /*004a*/ 	.short	(.L_13 - .L_12)
	.align		4
.L_12:
        /*004c*/ 	.word	index@(_Z10scan_distrPji)
        /*0050*/ 	.word	0x00000000


	//----- nvinfo : EIATTR_MIN_STACK_SIZE
	.align		4
.L_13:
        /*0054*/ 	.byte	0x04, 0x12
        /*0056*/ 	.short	(.L_15 - .L_14)
	.align		4
.L_14:
        /*0058*/ 	.word	index@(_Z11scan_secondPjii)
        /*005c*/ 	.word	0x00000000


	//----- nvinfo : EIATTR_MIN_STACK_SIZE
	.align		4
.L_15:
        /*0060*/ 	.byte	0x04, 0x12
        /*0062*/ 	.short	(.L_17 - .L_16)
	.align		4
.L_16:
        /*0064*/ 	.word	index@(_Z12scan_collectPji)
        /*0068*/ 	.word	0x00000000
.L_17:


//--------------------- .nv.compat                --------------------------
	.section	.nv.compat,"",@"SHT_CUDA_COMPAT_INFO"
	.align	4
        /*0000*/ 	.byte	0x02, 0x09, 0x00, 0x00, 0x02, 0x02, 0x01, 0x00, 0x02, 0x05, 0x05, 0x00, 0x03, 0x07, 0x01, 0x01
        /*0010*/ 	.byte	0x02, 0x03, 0x00, 0x00, 0x02, 0x06, 0x01, 0x00, 0x04, 0x0b, 0x08, 0x00, 0x09, 0x00, 0x00, 0x00
        /*0020*/ 	.byte	0x00, 0x00, 0x00, 0x00


//--------------------- .nv.info._Z10scan_distrPji --------------------------
	.section	.nv.info._Z10scan_distrPji,"",@"SHT_CUDA_INFO"
	.sectionflags	@""
	.align	4


	//----- nvinfo : EIATTR_CUDA_API_VERSION
	.align		4
        /*0000*/ 	.byte	0x04, 0x37
        /*0002*/ 	.short	(.L_19 - .L_18)
.L_18:
        /*0004*/ 	.word	0x00000082


	//----- nvinfo : EIATTR_KPARAM_INFO
	.align		4
.L_19:
        /*0008*/ 	.byte	0x04, 0x17
        /*000a*/ 	.short	(.L_21 - .L_20)
.L_20:
        /*000c*/ 	.word	0x00000000
        /*0010*/ 	.short	0x0001
        /*0012*/ 	.short	0x0008
        /*0014*/ 	.byte	0x00, 0xf0, 0x11, 0x00


	//----- nvinfo : EIATTR_KPARAM_INFO
	.align		4
.L_21:
        /*0018*/ 	.byte	0x04, 0x17
        /*001a*/ 	.short	(.L_23 - .L_22)
.L_22:
        /*001c*/ 	.word	0x00000000
        /*0020*/ 	.short	0x0000
        /*0022*/ 	.short	0x0000
        /*0024*/ 	.byte	0x00, 0xf5, 0x21, 0x00


	//----- nvinfo : EIATTR_SPARSE_MMA_MASK
	.align		4
.L_23:
        /*0028*/ 	.byte	0x03, 0x50
        /*002a*/ 	.short	0x0000


	//----- nvinfo : EIATTR_MAXREG_COUNT
	.align		4
        /*002c*/ 	.byte	0x03, 0x1b
        /*002e*/ 	.short	0x00ff


	//----- nvinfo : EIATTR_NUM_BARRIERS
	.align		4
        /*0030*/ 	.byte	0x02, 0x4c
        /*0032*/ 	.byte	0x01
	.zero		1


	//----- nvinfo : EIATTR_MERCURY_ISA_VERSION
	.align		4
        /*0034*/ 	.byte	0x03, 0x5f
        /*0036*/ 	.short	0x0101


	//----- nvinfo : EIATTR_VRC_CTA_INIT_COUNT
	.align		4
        /*0038*/ 	.byte	0x02, 0x4a
	.zero		1
	.zero		1


	//----- nvinfo : EIATTR_EXIT_INSTR_OFFSETS
	.align		4
        /*003c*/ 	.byte	0x04, 0x1c
        /*003e*/ 	.short	(.L_25 - .L_24)


	//   ....[0]....
.L_24:
        /*0040*/ 	.word	0x00000030


	//   ....[1]....
        /*0044*/ 	.word	0x00000350


	//----- nvinfo : EIATTR_CRS_STACK_SIZE
	.align		4
.L_25:
        /*0048*/ 	.byte	0x04, 0x1e
        /*004a*/ 	.short	(.L_27 - .L_26)
.L_26:
        /*004c*/ 	.word	0x00000000


	//----- nvinfo : EIATTR_CBANK_PARAM_SIZE
	.align		4
.L_27:
        /*0050*/ 	.byte	0x03, 0x19
        /*0052*/ 	.short	0x000c


	//----- nvinfo : EIATTR_PARAM_CBANK
	.align		4
        /*0054*/ 	.byte	0x04, 0x0a
        /*0056*/ 	.short	(.L_29 - .L_28)
	.align		4
.L_28:
        /*0058*/ 	.word	index@(.nv.constant0._Z10scan_distrPji)
        /*005c*/ 	.short	0x0380
        /*005e*/ 	.short	0x000c


	//----- nvinfo : EIATTR_SW_WAR
	.align		4
.L_29:
        /*0060*/ 	.byte	0x04, 0x36
        /*0062*/ 	.short	(.L_31 - .L_30)
.L_30:
        /*0064*/ 	.word	0x00000008
.L_31:


//--------------------- .nv.info._Z11scan_secondPjii --------------------------
	.section	.nv.info._Z11scan_secondPjii,"",@"SHT_CUDA_INFO"
	.sectionflags	@""
	.align	4


	//----- nvinfo : EIATTR_CUDA_API_VERSION
	.align		4
        /*0000*/ 	.byte	0x04, 0x37
        /*0002*/ 	.short	(.L_33 - .L_32)
.L_32:
        /*0004*/ 	.word	0x00000082


	//----- nvinfo : EIATTR_KPARAM_INFO
	.align		4
.L_33:
        /*0008*/ 	.byte	0x04, 0x17
        /*000a*/ 	.short	(.L_35 - .L_34)
.L_34:
        /*000c*/ 	.word	0x00000000
        /*0010*/ 	.short	0x0002
        /*0012*/ 	.short	0x000c
        /*0014*/ 	.byte	0x00, 0xf0, 0x11, 0x00


	//----- nvinfo : EIATTR_KPARAM_INFO
	.align		4
.L_35:
        /*0018*/ 	.byte	0x04, 0x17
        /*001a*/ 	.short	(.L_37 - .L_36)
.L_36:
        /*001c*/ 	.word	0x00000000
        /*0020*/ 	.short	0x0001
        /*0022*/ 	.short	0x0008
        /*0024*/ 	.byte	0x00, 0xf0, 0x11, 0x00


	//----- nvinfo : EIATTR_KPARAM_INFO
	.align		4
.L_37:
        /*0028*/ 	.byte	0x04, 0x17
        /*002a*/ 	.short	(.L_39 - .L_38)
.L_38:
        /*002c*/ 	.word	0x00000000
        /*0030*/ 	.short	0x0000
        /*0032*/ 	.short	0x0000
        /*0034*/ 	.byte	0x00, 0xf5, 0x21, 0x00


	//----- nvinfo : EIATTR_SPARSE_MMA_MASK
	.align		4
.L_39:
        /*0038*/ 	.byte	0x03, 0x50
        /*003a*/ 	.short	0x0000


	//----- nvinfo : EIATTR_MAXREG_COUNT
	.align		4
        /*003c*/ 	.byte	0x03, 0x1b
        /*003e*/ 	.short	0x00ff


	//----- nvinfo : EIATTR_NUM_BARRIERS
	.align		4
        /*0040*/ 	.byte	0x02, 0x4c
        /*0042*/ 	.byte	0x01
	.zero		1


	//----- nvinfo : EIATTR_MERCURY_ISA_VERSION
	.align		4
        /*0044*/ 	.byte	0x03, 0x5f
        /*0046*/ 	.short	0x0101


	//----- nvinfo : EIATTR_VRC_CTA_INIT_COUNT
	.align		4
        /*0048*/ 	.byte	0x02, 0x4a
	.zero		1
	.zero		1


	//----- nvinfo : EIATTR_EXIT_INSTR_OFFSETS
	.align		4
        /*004c*/ 	.byte	0x04, 0x1c
        /*004e*/ 	.short	(.L_41 - .L_40)


	//   ....[0]....
.L_40:
        /*0050*/ 	.word	0x000002e0


	//   ....[1]....
        /*0054*/ 	.word	0x000005e0


	//----- nvinfo : EIATTR_CRS_STACK_SIZE
	.align		4
.L_41:
        /*0058*/ 	.byte	0x04, 0x1e
        /*005a*/ 	.short	(.L_43 - .L_42)
.L_42:
        /*005c*/ 	.word	0x00000000


	//----- nvinfo : EIATTR_CBANK_PARAM_SIZE
	.align		4
.L_43:
        /*0060*/ 	.byte	0x03, 0x19
        /*0062*/ 	.short	0x0010


	//----- nvinfo : EIATTR_PARAM_CBANK
	.align		4
        /*0064*/ 	.byte	0x04, 0x0a
        /*0066*/ 	.short	(.L_45 - .L_44)
	.align		4
.L_44:
        /*0068*/ 	.word	index@(.nv.constant0._Z11scan_secondPjii)
        /*006c*/ 	.short	0x0380
        /*006e*/ 	.short	0x0010


	//----- nvinfo : EIATTR_SW_WAR
	.align		4
.L_45:
        /*0070*/ 	.byte	0x04, 0x36
        /*0072*/ 	.short	(.L_47 - .L_46)
.L_46:
        /*0074*/ 	.word	0x00000008
.L_47:


//--------------------- .nv.info._Z12scan_collectPji --------------------------
	.section	.nv.info._Z12scan_collectPji,"",@"SHT_CUDA_INFO"
	.sectionflags	@""
	.align	4


	//----- nvinfo : EIATTR_CUDA_API_VERSION
	.align		4
        /*0000*/ 	.byte	0x04, 0x37
        /*0002*/ 	.short	(.L_49 - .L_48)
.L_48:
        /*0004*/ 	.word	0x00000082


	//----- nvinfo : EIATTR_KPARAM_INFO
	.align		4
.L_49:
        /*0008*/ 	.byte	0x04, 0x17
        /*000a*/ 	.short	(.L_51 - .L_50)
.L_50:
        /*000c*/ 	.word	0x00000000
        /*0010*/ 	.short	0x0001
        /*0012*/ 	.short	0x0008
        /*0014*/ 	.byte	0x00, 0xf0, 0x11, 0x00


	//----- nvinfo : EIATTR_KPARAM_INFO
	.align		4
.L_51:
        /*0018*/ 	.byte	0x04, 0x17
        /*001a*/ 	.short	(.L_53 - .L_52)
.L_52:
        /*001c*/ 	.word	0x00000000
        /*0020*/ 	.short	0x0000
        /*0022*/ 	.short	0x0000
        /*0024*/ 	.byte	0x00, 0xf5, 0x21, 0x00


	//----- nvinfo : EIATTR_SPARSE_MMA_MASK
	.align		4
.L_53:
        /*0028*/ 	.byte	0x03, 0x50
        /*002a*/ 	.short	0x0000


	//----- nvinfo : EIATTR_MAXREG_COUNT
	.align		4
        /*002c*/ 	.byte	0x03, 0x1b
        /*002e*/ 	.short	0x00ff


	//----- nvinfo : EIATTR_NUM_BARRIERS
	.align		4
        /*0030*/ 	.byte	0x02, 0x4c
        /*0032*/ 	.byte	0x01
	.zero		1


	//----- nvinfo : EIATTR_MERCURY_ISA_VERSION
	.align		4
        /*0034*/ 	.byte	0x03, 0x5f
        /*0036*/ 	.short	0x0101


	//----- nvinfo : EIATTR_VRC_CTA_INIT_COUNT
	.align		4
        /*0038*/ 	.byte	0x02, 0x4a
	.zero		1
	.zero		1


	//----- nvinfo : EIATTR_EXIT_INSTR_OFFSETS
	.align		4
        /*003c*/ 	.byte	0x04, 0x1c
        /*003e*/ 	.short	(.L_55 - .L_54)


	//   ....[0]....
.L_54:
        /*0040*/ 	.word	0x00000030


	//   ....[1]....
        /*0044*/ 	.word	0x00000240


	//----- nvinfo : EIATTR_CRS_STACK_SIZE
	.align		4
.L_55:
        /*0048*/ 	.byte	0x04, 0x1e
        /*004a*/ 	.short	(.L_57 - .L_56)
.L_56:
        /*004c*/ 	.word	0x00000000


	//----- nvinfo : EIATTR_CBANK_PARAM_SIZE
	.align		4
.L_57:
        /*0050*/ 	.byte	0x03, 0x19
        /*0052*/ 	.short	0x000c


	//----- nvinfo : EIATTR_PARAM_CBANK
	.align		4
        /*0054*/ 	.byte	0x04, 0x0a
        /*0056*/ 	.short	(.L_59 - .L_58)
	.align		4
.L_58:
        /*0058*/ 	.word	index@(.nv.constant0._Z12scan_collectPji)
        /*005c*/ 	.short	0x0380
        /*005e*/ 	.short	0x000c


	//----- nvinfo : EIATTR_SW_WAR
	.align		4
.L_59:
        /*0060*/ 	.byte	0x04, 0x36
        /*0062*/ 	.short	(.L_61 - .L_60)
.L_60:
        /*0064*/ 	.word	0x00000008
.L_61:


//--------------------- .nv.callgraph             --------------------------
	.section	.nv.callgraph,"",@"SHT_CUDA_CALLGRAPH"
	.align	4
	.sectionentsize	8
	.align		4
        /*0000*/ 	.word	0x00000000
	.align		4
        /*0004*/ 	.word	0xffffffff
	.align		4
        /*0008*/ 	.word	0x00000000
	.align		4
        /*000c*/ 	.word	0xfffffffe
	.align		4
        /*0010*/ 	.word	0x00000000
	.align		4
        /*0014*/ 	.word	0xfffffffd
	.align		4
        /*0018*/ 	.word	0x00000000
	.align		4
        /*001c*/ 	.word	0xfffffffc


//--------------------- .text._Z10scan_distrPji   --------------------------
	.section	.text._Z10scan_distrPji,"ax",@progbits
	.align	128
        .global         _Z10scan_distrPji
        .type           _Z10scan_distrPji,@function
        .size           _Z10scan_distrPji,(.L_x_16 - _Z10scan_distrPji)
        .other          _Z10scan_distrPji,@"STO_CUDA_ENTRY STV_DEFAULT"
_Z10scan_distrPji:
.text._Z10scan_distrPji:
[----:B------:R-:W-:Y:S08]  /*0000*/  LDC R1, c[0x0][0x37c] ;  /* 0x0000df00ff017b82 */ /* 0x000ff00000000800 */
[----:B------:R-:W0:Y:S02]  /*0010*/  LDC R0, c[0x0][0x388] ;  /* 0x0000e200ff007b82 */ /* 0x000e240000000800 */
[----:B0-----:R-:W-:-:S13]  /*0020*/  ISETP.GE.AND P0, PT, R0, 0x1, PT ;  /* 0x000000010000780c */ /* 0x001fda0003f06270 */
[----:B------:R-:W-:Y:S05]  /*0030*/  @!P0 EXIT ;  /* 0x000000000000894d */ /* 0x000fea0003800000 */
[----:B------:R-:W0:Y:S01]  /*0040*/  S2R R4, SR_TID.X ;  /* 0x0000000000047919 */ /* 0x000e220000002100 */
[----:B------:R-:W1:Y:S01]  /*0050*/  S2UR UR4, SR_CTAID.X ;  /* 0x00000000000479c3 */ /* 0x000e620000002500 */
[----:B------:R-:W-:Y:S01]  /*0060*/  SHF.R.U32.HI R0, RZ, 0x1, R0 ;  /* 0x00000001ff007819 */ /* 0x000fe20000011600 */
[----:B------:R-:W2:Y:S01]  /*0070*/  LDCU.64 UR6, c[0x0][0x358] ;  /* 0x00006b00ff0677ac */ /* 0x000ea20008000a00 */
[----:B------:R-:W3:Y:S05]  /*0080*/  LDCU UR5, c[0x0][0x388] ;  /* 0x00007100ff0577ac */ /* 0x000eea0008000800 */
[----:B------:R-:W1:Y:S08]  /*0090*/  LDC R6, c[0x0][0x360] ;  /* 0x0000d800ff067b82 */ /* 0x000e700000000800 */
[----:B------:R-:W4:Y:S08]  /*00a0*/  LDC R5, c[0x0][0x388] ;  /* 0x0000e200ff057b82 */ /* 0x000f300000000800 */
[----:B------:R-:W2:Y:S01]  /*00b0*/  LDC.64 R2, c[0x0][0x380] ;  /* 0x0000e000ff027b82 */ /* 0x000ea20000000a00 */
[----:B0-----:R-:W-:-:S02]  /*00c0*/  IMAD.SHL.U32 R8, R4, 0x2, RZ ;  /* 0x0000000204087824 */ /* 0x001fc400078e00ff */
[----:B-1-3--:R-:W-:-:S07]  /*00d0*/  IMAD R6, R6, UR4, RZ ;  /* 0x0000000406067c24 */ /* 0x00afce000f8e02ff */
.L_x_2:
[----:B0---4-:R-:W0:Y:S01]  /*00e0*/  I2F.U32.RP R7, R5 ;  /* 0x0000000500077306 */ /* 0x011e220000209000 */
[----:B------:R-:W-:Y:S01]  /*00f0*/  ISETP.NE.U32.AND P2, PT, R5, RZ, PT ;  /* 0x000000ff0500720c */ /* 0x000fe20003f45070 */
[----:B------:R-:W-:Y:S06]  /*0100*/  BSSY.RECONVERGENT B0, `(.L_x_0) ;  /* 0x0000020000007945 */ /* 0x000fec0003800200 */
[----:B0-----:R-:W0:Y:S02]  /*0110*/  MUFU.RCP R7, R7 ;  /* 0x0000000700077308 */ /* 0x001e240000001000 */
[----:B0-----:R-:W-:-:S06]  /*0120*/  IADD3 R10, PT, PT, R7, 0xffffffe, RZ ;  /* 0x0ffffffe070a7810 */ /* 0x001fcc0007ffe0ff */
[----:B------:R0:W1:Y:S02]  /*0130*/  F2I.FTZ.U32.TRUNC.NTZ R11, R10 ;  /* 0x0000000a000b7305 */ /* 0x000064000021f000 */
[----:B0-----:R-:W-:Y:S02]  /*0140*/  HFMA2 R10, -RZ, RZ, 0, 0 ;  /* 0x00000000ff0a7431 */ /* 0x001fe400000001ff */
[----:B-1----:R-:W-:-:S04]  /*0150*/  IMAD.MOV R12, RZ, RZ, -R11 ;  /* 0x000000ffff0c7224 */ /* 0x002fc800078e0a0b */
[----:B------:R-:W-:-:S04]  /*0160*/  IMAD R9, R12, R5, RZ ;  /* 0x000000050c097224 */ /* 0x000fc800078e02ff */
[----:B------:R-:W-:-:S06]  /*0170*/  IMAD.HI.U32 R11, R11, R9, R10 ;  /* 0x000000090b0b7227 */ /* 0x000fcc00078e000a */
[----:B------:R-:W-:-:S04]  /*0180*/  IMAD.HI.U32 R11, R11, R0, RZ ;  /* 0x000000000b0b7227 */ /* 0x000fc800078e00ff */
[----:B------:R-:W-:-:S04]  /*0190*/  IMAD.MOV R12, RZ, RZ, -R11 ;  /* 0x000000ffff0c7224 */ /* 0x000fc800078e0a0b */
[----:B------:R-:W-:-:S05]  /*01a0*/  IMAD R12, R5, R12, R0 ;  /* 0x0000000c050c7224 */ /* 0x000fca00078e0200 */
[----:B------:R-:W-:-:S13]  /*01b0*/  ISETP.GE.U32.AND P0, PT, R12, R5, PT ;  /* 0x000000050c00720c */ /* 0x000fda0003f06070 */
[----:B------:R-:W-:Y:S01]  /*01c0*/  @P0 IADD3 R12, PT, PT, R12, -R5, RZ ;  /* 0x800000050c0c0210 */ /* 0x000fe20007ffe0ff */
[----:B------:R-:W-:-:S03]  /*01d0*/  @P0 VIADD R11, R11, 0x1 ;  /* 0x000000010b0b0836 */ /* 0x000fc60000000000 */
[----:B------:R-:W-:-:S13]  /*01e0*/  ISETP.GE.U32.AND P1, PT, R12, R5, PT ;  /* 0x000000050c00720c */ /* 0x000fda0003f26070 */
[----:B------:R-:W-:Y:S02]  /*01f0*/  @P1 IADD3 R11, PT, PT, R11, 0x1, RZ ;  /* 0x000000010b0b1810 */ /* 0x000fe40007ffe0ff */
[----:B------:R-:W-:-:S04]  /*0200*/  @!P2 LOP3.LUT R11, RZ, R5, RZ, 0x33, !PT ;  /* 0x00000005ff0ba212 */ /* 0x000fc800078e33ff */
[----:B------:R-:W-:-:S13]  /*0210*/  ISETP.GE.U32.AND P0, PT, R4, R11, PT ;  /* 0x0000000b0400720c */ /* 0x000fda0003f06070 */
[----:B------:R-:W-:Y:S05]  /*0220*/  @P0 BRA `(.L_x_1) ;  /* 0x0000000000340947 */ /* 0x000fea0003800000 */
[-C--:B------:R-:W-:Y:S01]  /*0230*/  IMAD R7, R8, R5.reuse, RZ ;  /* 0x0000000508077224 */ /* 0x080fe200078e02ff */
[----:B------:R-:W-:-:S04]  /*0240*/  LEA R10, R6, -R5, 0x1 ;  /* 0x80000005060a7211 */ /* 0x000fc800078e08ff */
[----:B------:R-:W-:-:S05]  /*0250*/  LOP3.LUT R7, RZ, R7, RZ, 0x33, !PT ;  /* 0x00000007ff077212 */ /* 0x000fca00078e33ff */
[----:B------:R-:W-:-:S04]  /*0260*/  VIADD R7, R7, UR5 ;  /* 0x0000000507077c36 */ /* 0x000fc80008000000 */
[----:B------:R-:W-:Y:S01]  /*0270*/  IMAD R11, R6, 0x2, R7 ;  /* 0x00000002060b7824 */ /* 0x000fe200078e0207 */
[----:B------:R-:W-:-:S03]  /*0280*/  IADD3 R13, PT, PT, R7, R10, RZ ;  /* 0x0000000a070d7210 */ /* 0x000fc60007ffe0ff */
[----:B--2---:R-:W-:-:S04]  /*0290*/  IMAD.WIDE R10, R11, 0x4, R2 ;  /* 0x000000040b0a7825 */ /* 0x004fc800078e0202 */
[----:B------:R-:W-:Y:S01]  /*02a0*/  IMAD.WIDE R12, R13, 0x4, R2 ;  /* 0x000000040d0c7825 */ /* 0x000fe200078e0202 */
[----:B------:R-:W2:Y:S04]  /*02b0*/  LDG.E R7, desc[UR6][R10.64] ;  /* 0x000000060a077981 */ /* 0x000ea8000c1e1900 */
[----:B------:R-:W2:Y:S02]  /*02c0*/  LDG.E R14, desc[UR6][R12.64] ;  /* 0x000000060c0e7981 */ /* 0x000ea4000c1e1900 */
[----:B--2---:R-:W-:-:S05]  /*02d0*/  IMAD.IADD R9, R7, 0x1, R14 ;  /* 0x0000000107097824 */ /* 0x004fca00078e020e */
[----:B------:R0:W-:Y:S04]  /*02e0*/  STG.E desc[UR6][R10.64], R9 ;  /* 0x000000090a007986 */ /* 0x0001e8000c101906 */
[----:B------:R0:W-:Y:S02]  /*02f0*/  STG.E desc[UR6][R12.64], R7 ;  /* 0x000000070c007986 */ /* 0x0001e4000c101906 */
.L_x_1:
[----:B--2---:R-:W-:Y:S05]  /*0300*/  BSYNC.RECONVERGENT B0 ;  /* 0x0000000000007941 */ /* 0x004fea0003800200 */
.L_x_0:
[----:B------:R-:W-:Y:S01]  /*0310*/  BAR.SYNC.DEFER_BLOCKING 0x0 ;  /* 0x0000000000007b1d */ /* 0x000fe20000010000 */
[----:B------:R-:W-:Y:S02]  /*0320*/  ISETP.GT.U32.AND P0, PT, R5, 0x1, PT ;  /* 0x000000010500780c */ /* 0x000fe40003f04070 */
[----:B------:R-:W-:-:S11]  /*0330*/  SHF.R.U32.HI R5, RZ, 0x1, R5 ;  /* 0x00000001ff057819 */ /* 0x000fd60000011605 */
[----:B------:R-:W-:Y:S05]  /*0340*/  @P0 BRA `(.L_x_2) ;  /* 0xfffffffc00640947 */ /* 0x000fea000383ffff */
[----:B------:R-:W-:Y:S05]  /*0350*/  EXIT ;  /* 0x000000000000794d */ /* 0x000fea0003800000 */
.L_x_3:
[----:B------:R-:W-:-:S00]  /*0360*/  BRA `(.L_x_3) ;  /* 0xfffffffc00fc7947 */ /* 0x000fc0000383ffff */
[----:B------:R-:W-:-:S00]  /*0370*/  NOP ;  /* 0x0000000000007918 */ /* 0x000fc00000000000 */
        /* <DEDUP_REMOVED lines=8> */
.L_x_16:


//--------------------- .text._Z11scan_secondPjii --------------------------
	.section	.text._Z11scan_secondPjii,"ax",@progbits
	.align	128
        .global         _Z11scan_secondPjii
        .type           _Z11scan_secondPjii,@function
        .size           _Z11scan_secondPjii,(.L_x_17 - _Z11scan_secondPjii)
        .other          _Z11scan_secondPjii,@"STO_CUDA_ENTRY STV_DEFAULT"
_Z11scan_secondPjii:
.text._Z11scan_secondPjii:
[----:B------:R-:W-:Y:S01]  /*0000*/  LDC R1, c[0x0][0x37c] ;  /* 0x0000df00ff017b82 */ /* 0x000fe20000000800 */
[----:B------:R-:W0:Y:S01]  /*0010*/  LDCU.64 UR4, c[0x0][0x388] ;  /* 0x00007100ff0477ac */ /* 0x000e220008000a00 */
[----:B------:R-:W1:Y:S01]  /*0020*/  S2R R0, SR_TID.X ;  /* 0x0000000000007919 */ /* 0x000e620000002100 */
[----:B------:R-:W2:Y:S01]  /*0030*/  LDCU.64 UR8, c[0x0][0x358] ;  /* 0x00006b00ff0877ac */ /* 0x000ea20008000a00 */
[----:B0-----:R-:W-:-:S05]  /*0040*/  IMAD.U32 R7, RZ, RZ, UR4 ;  /* 0x00000004ff077e24 */ /* 0x001fca000f8e00ff */
[----:B------:R-:W-:-:S13]  /*0050*/  ISETP.GE.AND P0, PT, R7, 0x2, PT ;  /* 0x000000020700780c */ /* 0x000fda0003f06270 */
[----:B-12---:R-:W-:Y:S05]  /*0060*/  @!P0 BRA `(.L_x_4) ;  /* 0x0000000000808947 */ /* 0x006fea0003800000 */
[----:B------:R-:W0:Y:S01]  /*0070*/  LDC R13, c[0x0][0x388] ;  /* 0x0000e200ff0d7b82 */ /* 0x000e220000000800 */
[----:B------:R-:W-:Y:S01]  /*0080*/  SHF.R.U32.HI R10, RZ, 0x1, R7 ;  /* 0x00000001ff0a7819 */ /* 0x000fe20000011607 */
[----:B------:R-:W-:Y:S01]  /*0090*/  IMAD.MOV.U32 R6, RZ, RZ, 0x1 ;  /* 0x00000001ff067424 */ /* 0x000fe200078e00ff */
[----:B------:R-:W-:-:S05]  /*00a0*/  UIADD3 UR4, UPT, UPT, UR5, -0x1, URZ ;  /* 0xffffffff05047890 */ /* 0x000fca000fffe0ff */
[----:B------:R-:W1:Y:S08]  /*00b0*/  LDC.64 R2, c[0x0][0x380] ;  /* 0x0000e000ff027b82 */ /* 0x000e700000000a00 */
[----:B------:R-:W2:Y:S02]  /*00c0*/  LDC.64 R4, c[0x0][0x388] ;  /* 0x0000e200ff047b82 */ /* 0x000ea40000000a00 */
.L_x_7:
[C---:B------:R-:W-:Y:S01]  /*00d0*/  IADD3 R7, PT, PT, R6.reuse, -0x1, RZ ;  /* 0xffffffff06077810 */ /* 0x040fe20007ffe0ff */
[----:B------:R-:W-:Y:S01]  /*00e0*/  BSSY.RECONVERGENT B0, `(.L_x_5) ;  /* 0x0000013000007945 */ /* 0x000fe20003800200 */
[C---:B------:R-:W-:Y:S02]  /*00f0*/  IMAD.SHL.U32 R12, R6.reuse, 0x2, RZ ;  /* 0x00000002060c7824 */ /* 0x040fe400078e00ff */
[----:B------:R-:W-:-:S06]  /*0100*/  LOP3.LUT R7, R6, R7, RZ, 0xc, !PT ;  /* 0x0000000706077212 */ /* 0x000fcc00078e0cff */
[----:B---3--:R-:W3:Y:S02]  /*0110*/  POPC R7, R7 ;  /* 0x0000000700077309 */ /* 0x008ee40000000000 */
[----:B---3--:R-:W-:-:S04]  /*0120*/  SHF.R.U32.HI R9, RZ, R7, R10 ;  /* 0x00000007ff097219 */ /* 0x008fc8000001160a */
[----:B------:R-:W-:-:S13]  /*0130*/  ISETP.GE.U32.AND P0, PT, R0, R9, PT ;  /* 0x000000090000720c */ /* 0x000fda0003f06070 */
[----:B------:R-:W-:Y:S05]  /*0140*/  @P0 BRA `(.L_x_6) ;  /* 0x0000000000300947 */ /* 0x000fea0003800000 */
[----:B------:R-:W-:-:S05]  /*0150*/  IMAD R7, R12, R0, RZ ;  /* 0x000000000c077224 */ /* 0x000fca00078e02ff */
[----:B------:R-:W-:-:S04]  /*0160*/  LOP3.LUT R7, RZ, R7, RZ, 0x33, !PT ;  /* 0x00000007ff077212 */ /* 0x000fc800078e33ff */
[----:B--2---:R-:W-:-:S05]  /*0170*/  IADD3 R7, PT, PT, R7, R4, RZ ;  /* 0x0000000407077210 */ /* 0x004fca0007ffe0ff */
[C---:B------:R-:W-:Y:S02]  /*0180*/  IMAD.IADD R6, R7.reuse, 0x1, -R6 ;  /* 0x0000000107067824 */ /* 0x040fe400078e0a06 */
[-C--:B------:R-:W-:Y:S02]  /*0190*/  IMAD R9, R7, R5.reuse, UR4 ;  /* 0x0000000407097e24 */ /* 0x080fe4000f8e0205 */
[----:B------:R-:W-:Y:S02]  /*01a0*/  IMAD R7, R6, R5, UR4 ;  /* 0x0000000406077e24 */ /* 0x000fe4000f8e0205 */
[----:B-1----:R-:W-:-:S04]  /*01b0*/  IMAD.WIDE R8, R9, 0x4, R2 ;  /* 0x0000000409087825 */ /* 0x002fc800078e0202 */
[----:B------:R-:W-:Y:S01]  /*01c0*/  IMAD.WIDE R6, R7, 0x4, R2 ;  /* 0x0000000407067825 */ /* 0x000fe200078e0202 */
[----:B------:R-:W2:Y:S05]  /*01d0*/  LDG.E R11, desc[UR8][R8.64] ;  /* 0x00000008080b7981 */ /* 0x000eaa000c1e1900 */
[----:B------:R-:W2:Y:S02]  /*01e0*/  LDG.E R6, desc[UR8][R6.64] ;  /* 0x0000000806067981 */ /* 0x000ea4000c1e1900 */
[----:B--2---:R-:W-:-:S05]  /*01f0*/  IADD3 R11, PT, PT, R6, R11, RZ ;  /* 0x0000000b060b7210 */ /* 0x004fca0007ffe0ff */
[----:B------:R3:W-:Y:S02]  /*0200*/  STG.E desc[UR8][R8.64], R11 ;  /* 0x0000000b08007986 */ /* 0x0007e4000c101908 */
.L_x_6:
[----:B------:R-:W-:Y:S05]  /*0210*/  BSYNC.RECONVERGENT B0 ;  /* 0x0000000000007941 */ /* 0x000fea0003800200 */
.L_x_5:
[----:B0-----:R-:W-:Y:S01]  /*0220*/  IMAD.MOV.U32 R7, RZ, RZ, R13 ;  /* 0x000000ffff077224 */ /* 0x001fe200078e000d */
[----:B------:R-:W-:Y:S01]  /*0230*/  BAR.SYNC.DEFER_BLOCKING 0x0 ;  /* 0x0000000000007b1d */ /* 0x000fe20000010000 */
[----:B------:R-:W-:-:S03]  /*0240*/  MOV R6, R12 ;  /* 0x0000000c00067202 */ /* 0x000fc60000000f00 */
[----:B------:R-:W-:-:S13]  /*0250*/  ISETP.GE.AND P0, PT, R12, R7, PT ;  /* 0x000000070c00720c */ /* 0x000fda0003f06270 */
[----:B------:R-:W-:Y:S05]  /*0260*/  @!P0 BRA `(.L_x_7) ;  /* 0xfffffffc00988947 */ /* 0x000fea000383ffff */
.L_x_4:
[----:B------:R-:W-:Y:S02]  /*0270*/  ISETP.NE.AND P0, PT, R0, RZ, PT ;  /* 0x000000ff0000720c */ /* 0x000fe40003f05270 */
[----:B------:R-:W-:-:S11]  /*0280*/  ISETP.GE.AND P1, PT, R7, 0x1, PT ;  /* 0x000000010700780c */ /* 0x000fd60003f26270 */
[----:B--2---:R-:W0:Y:S08]  /*0290*/  @!P0 LDC R4, c[0x0][0x38c] ;  /* 0x0000e300ff048b82 */ /* 0x004e300000000800 */
[----:B-1----:R-:W1:Y:S01]  /*02a0*/  @!P0 LDC.64 R2, c[0x0][0x380] ;  /* 0x0000e000ff028b82 */ /* 0x002e620000000a00 */
[----:B0-----:R-:W-:-:S04]  /*02b0*/  @!P0 IMAD R5, R7, R4, RZ ;  /* 0x0000000407058224 */ /* 0x001fc800078e02ff */
[----:B-1----:R-:W-:-:S05]  /*02c0*/  @!P0 IMAD.WIDE R2, R5, 0x4, R2 ;  /* 0x0000000405028825 */ /* 0x002fca00078e0202 */
[----:B------:R0:W-:Y:S01]  /*02d0*/  @!P0 STG.E desc[UR8][R2.64+-0x4], RZ ;  /* 0xfffffcff02008986 */ /* 0x0001e2000c101908 */
[----:B------:R-:W-:Y:S05]  /*02e0*/  @!P1 EXIT ;  /* 0x000000000000994d */ /* 0x000fea0003800000 */
[----:B0-----:R-:W0:Y:S01]  /*02f0*/  LDC.64 R2, c[0x0][0x380] ;  /* 0x0000e000ff027b82 */ /* 0x001e220000000a00 */
[----:B------:R-:W1:Y:S01]  /*0300*/  LDCU UR5, c[0x0][0x38c] ;  /* 0x00007180ff0577ac */ /* 0x000e620008000800 */
[----:B------:R-:W-:Y:S01]  /*0310*/  SHF.R.U32.HI R6, RZ, 0x1, R7 ;  /* 0x00000001ff067819 */ /* 0x000fe20000011607 */
[----:B------:R-:W-:Y:S01]  /*0320*/  IMAD.SHL.U32 R14, R0, 0x2, RZ ;  /* 0x00000002000e7824 */ /* 0x000fe200078e00ff */
[----:B------:R-:W2:Y:S04]  /*0330*/  LDCU UR4, c[0x0][0x388] ;  /* 0x00007100ff0477ac */ /* 0x000ea80008000800 */
[----:B------:R-:W4:Y:S01]  /*0340*/  LDC.64 R4, c[0x0][0x388] ;  /* 0x0000e200ff047b82 */ /* 0x000f220000000a00 */
[----:B-1----:R-:W-:-:S12]  /*0350*/  UIADD3 UR6, UPT, UPT, UR5, -0x1, URZ ;  /* 0xffffffff05067890 */ /* 0x002fd8000fffe0ff */
.L_x_10:
[----:B-12---:R-:W1:Y:S01]  /*0360*/  I2F.U32.RP R7, UR4 ;  /* 0x0000000400077d06 */ /* 0x006e620008209000 */
[----:B------:R-:W-:Y:S01]  /*0370*/  ISETP.NE.U32.AND P2, PT, RZ, UR4, PT ;  /* 0x00000004ff007c0c */ /* 0x000fe2000bf45070 */
[----:B------:R-:W-:Y:S06]  /*0380*/  BSSY.RECONVERGENT B0, `(.L_x_8) ;  /* 0x0000020000007945 */ /* 0x000fec0003800200 */
[----:B-1----:R-:W3:Y:S02]  /*0390*/  MUFU.RCP R7, R7 ;  /* 0x0000000700077308 */ /* 0x002ee40000001000 */
[----:B---3--:R-:W-:-:S06]  /*03a0*/  IADD3 R8, PT, PT, R7, 0xffffffe, RZ ;  /* 0x0ffffffe07087810 */ /* 0x008fcc0007ffe0ff */
[----:B------:R1:W2:Y:S02]  /*03b0*/  F2I.FTZ.U32.TRUNC.NTZ R9, R8 ;  /* 0x0000000800097305 */ /* 0x0002a4000021f000 */
[----:B-1----:R-:W-:Y:S02]  /*03c0*/  HFMA2 R8, -RZ, RZ, 0, 0 ;  /* 0x00000000ff087431 */ /* 0x002fe400000001ff */
[----:B--2---:R-:W-:-:S04]  /*03d0*/  IMAD.MOV R11, RZ, RZ, -R9 ;  /* 0x000000ffff0b7224 */ /* 0x004fc800078e0a09 */
[----:B------:R-:W-:-:S04]  /*03e0*/  IMAD R11, R11, UR4, RZ ;  /* 0x000000040b0b7c24 */ /* 0x000fc8000f8e02ff */
[----:B------:R-:W-:-:S06]  /*03f0*/  IMAD.HI.U32 R9, R9, R11, R8 ;  /* 0x0000000b09097227 */ /* 0x000fcc00078e0008 */
[----:B------:R-:W-:-:S04]  /*0400*/  IMAD.HI.U32 R9, R9, R6, RZ ;  /* 0x0000000609097227 */ /* 0x000fc800078e00ff */
[----:B------:R-:W-:-:S04]  /*0410*/  IMAD.MOV R11, RZ, RZ, -R9 ;  /* 0x000000ffff0b7224 */ /* 0x000fc800078e0a09 */
[----:B------:R-:W-:-:S05]  /*0420*/  IMAD R10, R11, UR4, R6 ;  /* 0x000000040b0a7c24 */ /* 0x000fca000f8e0206 */
[----:B------:R-:W-:-:S13]  /*0430*/  ISETP.GE.U32.AND P0, PT, R10, UR4, PT ;  /* 0x000000040a007c0c */ /* 0x000fda000bf06070 */
[----:B------:R-:W-:Y:S01]  /*0440*/  @P0 IADD3 R10, PT, PT, R10, -UR4, RZ ;  /* 0x800000040a0a0c10 */ /* 0x000fe2000fffe0ff */
[----:B------:R-:W-:-:S03]  /*0450*/  @P0 VIADD R9, R9, 0x1 ;  /* 0x0000000109090836 */ /* 0x000fc60000000000 */
[----:B------:R-:W-:-:S13]  /*0460*/  ISETP.GE.U32.AND P1, PT, R10, UR4, PT ;  /* 0x000000040a007c0c */ /* 0x000fda000bf26070 */
[----:B------:R-:W-:Y:S02]  /*0470*/  @P1 IADD3 R9, PT, PT, R9, 0x1, RZ ;  /* 0x0000000109091810 */ /* 0x000fe40007ffe0ff */
[----:B------:R-:W-:-:S04]  /*0480*/  @!P2 LOP3.LUT R9, RZ, UR4, RZ, 0x33, !PT ;  /* 0x00000004ff09ac12 */ /* 0x000fc8000f8e33ff */
[----:B------:R-:W-:-:S13]  /*0490*/  ISETP.GE.U32.AND P0, PT, R0, R9, PT ;  /* 0x000000090000720c */ /* 0x000fda0003f06070 */
[----:B------:R-:W-:Y:S05]  /*04a0*/  @P0 BRA `(.L_x_9) ;  /* 0x0000000000340947 */ /* 0x000fea0003800000 */
[----:B------:R-:W-:-:S05]  /*04b0*/  IMAD R7, R14, UR4, RZ ;  /* 0x000000040e077c24 */ /* 0x000fca000f8e02ff */
[----:B------:R-:W-:-:S05]  /*04c0*/  LOP3.LUT R7, RZ, R7, RZ, 0x33, !PT ;  /* 0x00000007ff077212 */ /* 0x000fca00078e33ff */
[----:B----4-:R-:W-:-:S04]  /*04d0*/  IMAD.IADD R8, R7, 0x1, R4 ;  /* 0x0000000107087824 */ /* 0x010fc800078e0204 */
[C---:B------:R-:W-:Y:S01]  /*04e0*/  IMAD R9, R8.reuse, R5, UR6 ;  /* 0x0000000608097e24 */ /* 0x040fe2000f8e0205 */
[----:B------:R-:W-:-:S03]  /*04f0*/  IADD3 R10, PT, PT, R8, -UR4, RZ ;  /* 0x80000004080a7c10 */ /* 0x000fc6000fffe0ff */
[----:B0-----:R-:W-:-:S04]  /*0500*/  IMAD.WIDE R8, R9, 0x4, R2 ;  /* 0x0000000409087825 */ /* 0x001fc800078e0202 */
[----:B------:R-:W-:Y:S01]  /*0510*/  IMAD R11, R10, R5, UR6 ;  /* 0x000000060a0b7e24 */ /* 0x000fe2000f8e0205 */
[----:B------:R-:W2:Y:S03]  /*0520*/  LDG.E R7, desc[UR8][R8.64] ;  /* 0x0000000808077981 */ /* 0x000ea6000c1e1900 */
[----:B------:R-:W-:-:S05]  /*0530*/  IMAD.WIDE R10, R11, 0x4, R2 ;  /* 0x000000040b0a7825 */ /* 0x000fca00078e0202 */
[----:B------:R-:W2:Y:S02]  /*0540*/  LDG.E R12, desc[UR8][R10.64] ;  /* 0x000000080a0c7981 */ /* 0x000ea4000c1e1900 */
[----:B--2---:R-:W-:-:S05]  /*0550*/  IADD3 R13, PT, PT, R7, R12, RZ ;  /* 0x0000000c070d7210 */ /* 0x004fca0007ffe0ff */
[----:B------:R1:W-:Y:S04]  /*0560*/  STG.E desc[UR8][R8.64], R13 ;  /* 0x0000000d08007986 */ /* 0x0003e8000c101908 */
[----:B------:R1:W-:Y:S02]  /*0570*/  STG.E desc[UR8][R10.64], R7 ;  /* 0x000000070a007986 */ /* 0x0003e4000c101908 */
.L_x_9:
[----:B------:R-:W-:Y:S05]  /*0580*/  BSYNC.RECONVERGENT B0 ;  /* 0x0000000000007941 */ /* 0x000fea0003800200 */
.L_x_8:
[----:B------:R-:W-:Y:S01]  /*0590*/  BAR.SYNC.DEFER_BLOCKING 0x0 ;  /* 0x0000000000007b1d */ /* 0x000fe20000010000 */
[----:B------:R-:W-:Y:S02]  /*05a0*/  UISETP.GT.U32.AND UP0, UPT, UR4, 0x1, UPT ;  /* 0x000000010400788c */ /* 0x000fe4000bf04070 */
[----:B------:R-:W-:-:S07]  /*05b0*/  USHF.R.U32.HI UR5, URZ, 0x1, UR4 ;  /* 0x00000001ff057899 */ /* 0x000fce0008011604 */
[----:B------:R-:W-:Y:S01]  /*05c0*/  UMOV UR4, UR5 ;  /* 0x0000000500047c82 */ /* 0x000fe20008000000 */
[----:B------:R-:W-:Y:S05]  /*05d0*/  BRA.U UP0, `(.L_x_10) ;  /* 0xfffffffd00607547 */ /* 0x000fea000b83ffff */
[----:B------:R-:W-:Y:S05]  /*05e0*/  EXIT ;  /* 0x000000000000794d */ /* 0x000fea0003800000 */
.L_x_11:
        /* <DEDUP_REMOVED lines=9> */
.L_x_17:


//--------------------- .text._Z12scan_collectPji --------------------------
	.section	.text._Z12scan_collectPji,"ax",@progbits
	.align	128
        .global         _Z12scan_collectPji
        .type           _Z12scan_collectPji,@function
        .size           _Z12scan_collectPji,(.L_x_18 - _Z12scan_collectPji)
        .other          _Z12scan_collectPji,@"STO_CUDA_ENTRY STV_DEFAULT"
_Z12scan_collectPji:
.text._Z12scan_collectPji:
[----:B------:R-:W-:Y:S08]  /*0000*/  LDC R1, c[0x0][0x37c] ;  /* 0x0000df00ff017b82 */ /* 0x000ff00000000800 */
[----:B------:R-:W0:Y:S02]  /*0010*/  LDC R0, c[0x0][0x388] ;  /* 0x0000e200ff007b82 */ /* 0x000e240000000800 */
[----:B0-----:R-:W-:-:S13]  /*0020*/  ISETP.GE.AND P0, PT, R0, 0x2, PT ;  /* 0x000000020000780c */ /* 0x001fda0003f06270 */
[----:B------:R-:W-:Y:S05]  /*0030*/  @!P0 EXIT ;  /* 0x000000000000894d */ /* 0x000fea0003800000 */
[----:B------:R-:W0:Y:S01]  /*0040*/  S2UR UR4, SR_CTAID.X ;  /* 0x00000000000479c3 */ /* 0x000e220000002500 */
[----:B------:R-:W1:Y:S01]  /*0050*/  S2R R10, SR_TID.X ;  /* 0x00000000000a7919 */ /* 0x000e620000002100 */
[----:B------:R-:W-:Y:S01]  /*0060*/  SHF.R.U32.HI R0, RZ, 0x1, R0 ;  /* 0x00000001ff007819 */ /* 0x000fe20000011600 */
[----:B------:R-:W-:Y:S01]  /*0070*/  IMAD.MOV.U32 R7, RZ, RZ, 0x1 ;  /* 0x00000001ff077424 */ /* 0x000fe200078e00ff */
[----:B------:R-:W2:Y:S04]  /*0080*/  LDCU.64 UR6, c[0x0][0x358] ;  /* 0x00006b00ff0677ac */ /* 0x000ea80008000a00 */
[----:B------:R-:W0:Y:S01]  /*0090*/  LDC R8, c[0x0][0x360] ;  /* 0x0000d800ff087b82 */ /* 0x000e220000000800 */
[----:B------:R-:W3:Y:S07]  /*00a0*/  LDCU UR5, c[0x0][0x388] ;  /* 0x00007100ff0577ac */ /* 0x000eee0008000800 */
[----:B------:R-:W4:Y:S01]  /*00b0*/  LDC.64 R2, c[0x0][0x380] ;  /* 0x0000e000ff027b82 */ /* 0x000f220000000a00 */
[----:B0123--:R-:W-:-:S07]  /*00c0*/  IMAD R8, R8, UR4, RZ ;  /* 0x0000000408087c24 */ /* 0x00ffce000f8e02ff */
.L_x_14:
[C---:B------:R-:W-:Y:S01]  /*00d0*/  VIADD R4, R7.reuse, 0xffffffff ;  /* 0xffffffff07047836 */ /* 0x040fe20000000000 */
[----:B------:R-:W-:Y:S01]  /*00e0*/  BSSY.RECONVERGENT B0, `(.L_x_12) ;  /* 0x0000011000007945 */ /* 0x000fe20003800200 */
[----:B------:R-:W-:-:S03]  /*00f0*/  IMAD.SHL.U32 R11, R7, 0x2, RZ ;  /* 0x00000002070b7824 */ /* 0x000fc600078e00ff */
[----:B------:R-:W-:-:S04]  /*0100*/  LOP3.LUT R4, R7, R4, RZ, 0xc, !PT ;  /* 0x0000000407047212 */ /* 0x000fc800078e0cff */
[----:B------:R-:W0:Y:S02]  /*0110*/  POPC R5, R4 ;  /* 0x0000000400057309 */ /* 0x000e240000000000 */
[----:B0-----:R-:W-:-:S04]  /*0120*/  SHF.R.U32.HI R5, RZ, R5, R0 ;  /* 0x00000005ff057219 */ /* 0x001fc80000011600 */
[----:B------:R-:W-:-:S13]  /*0130*/  ISETP.GE.U32.AND P0, PT, R10, R5, PT ;  /* 0x000000050a00720c */ /* 0x000fda0003f06070 */
[----:B------:R-:W-:Y:S05]  /*0140*/  @P0 BRA `(.L_x_13) ;  /* 0x0000000000280947 */ /* 0x000fea0003800000 */
[----:B------:R-:W-:Y:S01]  /*0150*/  IMAD R5, R11, R10, RZ ;  /* 0x0000000a0b057224 */ /* 0x000fe200078e02ff */
[----:B------:R-:W-:-:S04]  /*0160*/  LEA R4, R8, -R7, 0x1 ;  /* 0x8000000708047211 */ /* 0x000fc800078e08ff */
[----:B------:R-:W-:-:S04]  /*0170*/  LOP3.LUT R5, RZ, R5, RZ, 0x33, !PT ;  /* 0x00000005ff057212 */ /* 0x000fc800078e33ff */
[----:B------:R-:W-:-:S05]  /*0180*/  IADD3 R5, PT, PT, R4, UR5, R5 ;  /* 0x0000000504057c10 */ /* 0x000fca000fffe005 */
[----:B----4-:R-:W-:-:S04]  /*0190*/  IMAD.WIDE R4, R5, 0x4, R2 ;  /* 0x0000000405047825 */ /* 0x010fc800078e0202 */
[----:B------:R-:W-:Y:S02]  /*01a0*/  IMAD.WIDE R6, R7, 0x4, R4 ;  /* 0x0000000407067825 */ /* 0x000fe400078e0204 */
[----:B------:R-:W2:Y:S04]  /*01b0*/  LDG.E R4, desc[UR6][R4.64] ;  /* 0x0000000604047981 */ /* 0x000ea8000c1e1900 */
[----:B------:R-:W2:Y:S02]  /*01c0*/  LDG.E R9, desc[UR6][R6.64] ;  /* 0x0000000606097981 */ /* 0x000ea4000c1e1900 */
[----:B--2---:R-:W-:-:S05]  /*01d0*/  IMAD.IADD R9, R4, 0x1, R9 ;  /* 0x0000000104097824 */ /* 0x004fca00078e0209 */
[----:B------:R0:W-:Y:S02]  /*01e0*/  STG.E desc[UR6][R6.64], R9 ;  /* 0x0000000906007986 */ /* 0x0001e4000c101906 */
.L_x_13:
[----:B------:R-:W-:Y:S05]  /*01f0*/  BSYNC.RECONVERGENT B0 ;  /* 0x0000000000007941 */ /* 0x000fea0003800200 */
.L_x_12:
[----:B------:R-:W-:Y:S01]  /*0200*/  BAR.SYNC.DEFER_BLOCKING 0x0 ;  /* 0x0000000000007b1d */ /* 0x000fe20000010000 */
[----:B------:R-:W-:Y:S02]  /*0210*/  ISETP.GE.AND P0, PT, R11, UR5, PT ;  /* 0x000000050b007c0c */ /* 0x000fe4000bf06270 */
[----:B0-----:R-:W-:-:S11]  /*0220*/  MOV R7, R11 ;  /* 0x0000000b00077202 */ /* 0x001fd60000000f00 */
[----:B------:R-:W-:Y:S05]  /*0230*/  @!P0 BRA `(.L_x_14) ;  /* 0xfffffffc00a48947 */ /* 0x000fea000383ffff */
[----:B------:R-:W-:Y:S05]  /*0240*/  EXIT ;  /* 0x000000000000794d */ /* 0x000fea0003800000 */
.L_x_15:
        /* <DEDUP_REMOVED lines=11> */
.L_x_18:


//--------------------- .nv.shared.reserved.0     --------------------------
	.section	.nv.shared.reserved.0,"aw",@nobits
	.weak		__nv_reservedSMEM_offset_0_alias
	.size		__nv_reservedSMEM_offset_0_alias, 0, 64
	.other		__nv_reservedSMEM_offset_0_alias,@"STO_CUDA_RESERVED_SHARED STV_DEFAULT"
__nv_reservedSMEM_offset_0_alias:
	.zero		0
	.zero		64


//--------------------- .nv.constant0._Z10scan_distrPji --------------------------
	.section	.nv.constant0._Z10scan_distrPji,"a",@progbits
	.sectionflags	@""
	.align	4
.nv.constant0._Z10scan_distrPji:
	.zero		908


//--------------------- .nv.constant0._Z11scan_secondPjii --------------------------
	.section	.nv.constant0._Z11scan_secondPjii,"a",@progbits
	.sectionflags	@""
	.align	4
.nv.constant0._Z11scan_secondPjii:
	.zero		912


//--------------------- .nv.constant0._Z12scan_collectPji --------------------------
	.section	.nv.constant0._Z12scan_collectPji,"a",@progbits
	.sectionflags	@""
	.align	4
.nv.constant0._Z12scan_collectPji:
	.zero		908


//--------------------- SYMBOLS --------------------------

	.type		.nv.reservedSmem.offset0,@object
	.size		.nv.reservedSmem.offset0,0x4
